	.version 1.4
	.target sm_10, map_f64_to_f32
	// compiled with C:\Program Files\NVIDIA GPU Computing Toolkit\CUDA\v5.5\bin/../open64/lib//be.exe
	// nvopencc 4.1 built on 2013-10-17

	//-----------------------------------------------------------
	// Compiling C:/Users/Aaron/AppData/Local/Temp/tmpxft_00003674_00000000-15_Lab.cpp3.i (C:/Users/Aaron/AppData/Local/Temp/ccBI#.a17060)
	//-----------------------------------------------------------

	//-----------------------------------------------------------
	// Options:
	//-----------------------------------------------------------
	//  Target:ptx, ISA:sm_10, Endian:little, Pointer Size:64
	//  -O3	(Optimization level)
	//  -g0	(Debug level)
	//  -m2	(Report advisories)
	//-----------------------------------------------------------

	.file	1	"C:/Users/Aaron/AppData/Local/Temp/tmpxft_00003674_00000000-14_Lab.cudafe2.gpu"
	.file	2	"C:\Program Files (x86)\Microsoft Visual Studio 11.0\VC\BIN/../../VC/INCLUDE\crtdefs.h"
	.file	3	"C:\Program Files\NVIDIA GPU Computing Toolkit\CUDA\v5.5\bin/../include\crt/device_runtime.h"
	.file	4	"C:\Program Files\NVIDIA GPU Computing Toolkit\CUDA\v5.5\bin/../include\host_defines.h"
	.file	5	"C:\Program Files\NVIDIA GPU Computing Toolkit\CUDA\v5.5\bin/../include\builtin_types.h"
	.file	6	"c:\program files\nvidia gpu computing toolkit\cuda\v5.5\include\device_types.h"
	.file	7	"c:\program files\nvidia gpu computing toolkit\cuda\v5.5\include\host_defines.h"
	.file	8	"c:\program files\nvidia gpu computing toolkit\cuda\v5.5\include\driver_types.h"
	.file	9	"c:\program files\nvidia gpu computing toolkit\cuda\v5.5\include\surface_types.h"
	.file	10	"c:\program files\nvidia gpu computing toolkit\cuda\v5.5\include\texture_types.h"
	.file	11	"c:\program files\nvidia gpu computing toolkit\cuda\v5.5\include\vector_types.h"
	.file	12	"c:\program files\nvidia gpu computing toolkit\cuda\v5.5\include\builtin_types.h"
	.file	13	"C:\Program Files\NVIDIA GPU Computing Toolkit\CUDA\v5.5\bin/../include\device_launch_parameters.h"
	.file	14	"c:\program files\nvidia gpu computing toolkit\cuda\v5.5\include\crt\storage_class.h"
	.file	15	"Lab.cu"
	.file	16	"C:\Program Files\NVIDIA GPU Computing Toolkit\CUDA\v5.5\bin/../include\common_functions.h"
	.file	17	"c:\program files\nvidia gpu computing toolkit\cuda\v5.5\include\math_functions.h"
	.file	18	"c:\program files\nvidia gpu computing toolkit\cuda\v5.5\include\math_constants.h"
	.file	19	"c:\program files\nvidia gpu computing toolkit\cuda\v5.5\include\device_functions.h"
	.file	20	"c:\program files\nvidia gpu computing toolkit\cuda\v5.5\include\sm_11_atomic_functions.h"
	.file	21	"c:\program files\nvidia gpu computing toolkit\cuda\v5.5\include\sm_12_atomic_functions.h"
	.file	22	"c:\program files\nvidia gpu computing toolkit\cuda\v5.5\include\sm_13_double_functions.h"
	.file	23	"c:\program files\nvidia gpu computing toolkit\cuda\v5.5\include\sm_20_atomic_functions.h"
	.file	24	"c:\program files\nvidia gpu computing toolkit\cuda\v5.5\include\sm_32_atomic_functions.h"
	.file	25	"c:\program files\nvidia gpu computing toolkit\cuda\v5.5\include\sm_35_atomic_functions.h"
	.file	26	"c:\program files\nvidia gpu computing toolkit\cuda\v5.5\include\sm_20_intrinsics.h"
	.file	27	"c:\program files\nvidia gpu computing toolkit\cuda\v5.5\include\sm_30_intrinsics.h"
	.file	28	"c:\program files\nvidia gpu computing toolkit\cuda\v5.5\include\sm_32_intrinsics.h"
	.file	29	"c:\program files\nvidia gpu computing toolkit\cuda\v5.5\include\sm_35_intrinsics.h"
	.file	30	"c:\program files\nvidia gpu computing toolkit\cuda\v5.5\include\surface_functions.h"
	.file	31	"c:\program files\nvidia gpu computing toolkit\cuda\v5.5\include\texture_fetch_functions.h"
	.file	32	"c:\program files\nvidia gpu computing toolkit\cuda\v5.5\include\texture_indirect_functions.h"
	.file	33	"c:\program files\nvidia gpu computing toolkit\cuda\v5.5\include\surface_indirect_functions.h"
	.file	34	"c:\program files\nvidia gpu computing toolkit\cuda\v5.5\include\math_functions_dbl_ptx1.h"


	.entry _Z7kernel0P5uint4S0_ (
		.param .u64 __cudaparm__Z7kernel0P5uint4S0__input,
		.param .u64 __cudaparm__Z7kernel0P5uint4S0__output)
	{
	.reg .u32 %r<7>;
	.reg .u64 %rd<8>;
	.loc	15	18	0
$LDWbegin__Z7kernel0P5uint4S0_:
	.loc	15	12	0
	cvt.s32.u16 	%r1, %tid.x;
	cvt.s64.s32 	%rd1, %r1;
	mul.wide.s32 	%rd2, %r1, 16;
	ld.param.u64 	%rd3, [__cudaparm__Z7kernel0P5uint4S0__input];
	add.u64 	%rd4, %rd3, %rd2;
	ld.global.v4.u32 	{%r2,%r3,%r4,%r5}, [%rd4+0];
	.loc	15	20	0
	ld.param.u64 	%rd5, [__cudaparm__Z7kernel0P5uint4S0__output];
	add.u64 	%rd6, %rd5, %rd2;
	st.global.v4.u32 	[%rd6+0], {%r2,%r3,%r4,%r5};
	.loc	15	21	0
	exit;
$LDWend__Z7kernel0P5uint4S0_:
	} // _Z7kernel0P5uint4S0_



// ===== COMPILED SASS (sm_100) =====

	.target	sm_100

	.elftype	@"ET_EXEC"


//--------------------- .note.nv.tkinfo           --------------------------
	.section	.note.nv.tkinfo,"",@"SHT_NOTE"
	.sectionflags	@"SHF_NOTE_NV_TKINFO"
	.tkinfo
        /*0018*/ 	.word	0x00000002
        /*0030*/ 	.string	""
        /*0030*/ 	.string	"ptxas"
        /*0030*/ 	.string	"Cuda compilation tools, release 13.0, V13.0.88"
        /*0030*/ 	.string	"Build cuda_13.0.r13.0/compiler.36424714_0"
        /*0030*/ 	.string	"-arch sm_100 "



//--------------------- .note.nv.cuinfo           --------------------------
	.section	.note.nv.cuinfo,"",@"SHT_NOTE"
	.sectionflags	@"SHF_NOTE_NV_CUINFO"
        /*0018*/ 	.short	0x0002
        /*001a*/ 	.short	0x000a
        /*001c*/ 	.short	0x0082
	.zero		2


//--------------------- .nv.info                  --------------------------
	.section	.nv.info,"",@"SHT_CUDA_INFO"
	.align	4


	//----- nvinfo : EIATTR_REGCOUNT
	.align		4
        /*0000*/ 	.byte	0x04, 0x2f
        /*0002*/ 	.short	(.L_1 - .L_0)
	.align		4
.L_0:
        /*0004*/ 	.word	index@(_Z7kernel0P5uint4S0_)
        /*0008*/ 	.word	0x0000000e


	//----- nvinfo : EIATTR_FRAME_SIZE
	.align		4
.L_1:
        /*000c*/ 	.byte	0x04, 0x11
        /*000e*/ 	.short	(.L_3 - .L_2)
	.align		4
.L_2:
        /*0010*/ 	.word	index@(_Z7kernel0P5uint4S0_)
        /*0014*/ 	.word	0x00000000


	//----- nvinfo : EIATTR_MIN_STACK_SIZE
	.align		4
.L_3:
        /*0018*/ 	.byte	0x04, 0x12
        /*001a*/ 	.short	(.L_5 - .L_4)
	.align		4
.L_4:
        /*001c*/ 	.word	index@(_Z7kernel0P5uint4S0_)
        /*0020*/ 	.word	0x00000000
.L_5:


//--------------------- .nv.compat                --------------------------
	.section	.nv.compat,"",@"SHT_CUDA_COMPAT_INFO"
	.align	4
        /*0000*/ 	.byte	0x02, 0x09, 0x00, 0x00, 0x02, 0x02, 0x01, 0x00, 0x02, 0x05, 0x05, 0x00, 0x03, 0x07, 0x01, 0x01
        /*0010*/ 	.byte	0x02, 0x03, 0x00, 0x00, 0x02, 0x06, 0x01, 0x00, 0x04, 0x0b, 0x08, 0x00, 0x09, 0x00, 0x00, 0x00
        /*0020*/ 	.byte	0x00, 0x00, 0x00, 0x00


//--------------------- .nv.info._Z7kernel0P5uint4S0_ --------------------------
	.section	.nv.info._Z7kernel0P5uint4S0_,"",@"SHT_CUDA_INFO"
	.sectionflags	@""
	.align	4


	//----- nvinfo : EIATTR_CUDA_API_VERSION
	.align		4
        /*0000*/ 	.byte	0x04, 0x37
        /*0002*/ 	.short	(.L_7 - .L_6)
.L_6:
        /*0004*/ 	.word	0x00000082


	//----- nvinfo : EIATTR_KPARAM_INFO
	.align		4
.L_7:
        /*0008*/ 	.byte	0x04, 0x17
        /*000a*/ 	.short	(.L_9 - .L_8)
.L_8:
        /*000c*/ 	.word	0x00000000
        /*0010*/ 	.short	0x0001
        /*0012*/ 	.short	0x0008
        /*0014*/ 	.byte	0x00, 0xf0, 0x21, 0x00


	//----- nvinfo : EIATTR_KPARAM_INFO
	.align		4
.L_9:
        /*0018*/ 	.byte	0x04, 0x17
        /*001a*/ 	.short	(.L_11 - .L_10)
.L_10:
        /*001c*/ 	.word	0x00000000
        /*0020*/ 	.short	0x0000
        /*0022*/ 	.short	0x0000
        /*0024*/ 	.byte	0x00, 0xf0, 0x21, 0x00


	//----- nvinfo : EIATTR_SPARSE_MMA_MASK
	.align		4
.L_11:
        /*0028*/ 	.byte	0x03, 0x50
        /*002a*/ 	.short	0x0000


	//----- nvinfo : EIATTR_MAXREG_COUNT
	.align		4
        /*002c*/ 	.byte	0x03, 0x1b
        /*002e*/ 	.short	0x00ff


	//----- nvinfo : EIATTR_MERCURY_ISA_VERSION
	.align		4
        /*0030*/ 	.byte	0x03, 0x5f
        /*0032*/ 	.short	0x0101


	//----- nvinfo : EIATTR_VRC_CTA_INIT_COUNT
	.align		4
        /*0034*/ 	.byte	0x02, 0x4a
	.zero		1
	.zero		1


	//----- nvinfo : EIATTR_EXIT_INSTR_OFFSETS
	.align		4
        /*0038*/ 	.byte	0x04, 0x1c
        /*003a*/ 	.short	(.L_13 - .L_12)


	//   ....[0]....
.L_12:
        /*003c*/ 	.word	0x000000a0


	//----- nvinfo : EIATTR_CBANK_PARAM_SIZE
	.align		4
.L_13:
        /*0040*/ 	.byte	0x03, 0x19
        /*0042*/ 	.short	0x0010


	//----- nvinfo : EIATTR_PARAM_CBANK
	.align		4
        /*0044*/ 	.byte	0x04, 0x0a
        /*0046*/ 	.short	(.L_15 - .L_14)
	.align		4
.L_14:
        /*0048*/ 	.word	index@(.nv.constant0._Z7kernel0P5uint4S0_)
        /*004c*/ 	.short	0x0380
        /*004e*/ 	.short	0x0010


	//----- nvinfo : EIATTR_SW_WAR
	.align		4
.L_15:
        /*0050*/ 	.byte	0x04, 0x36
        /*0052*/ 	.short	(.L_17 - .L_16)
.L_16:
        /*0054*/ 	.word	0x00000008
.L_17:


//--------------------- .nv.callgraph             --------------------------
	.section	.nv.callgraph,"",@"SHT_CUDA_CALLGRAPH"
	.align	4
	.sectionentsize	8
	.align		4
        /*0000*/ 	.word	0x00000000
	.align		4
        /*0004*/ 	.word	0xffffffff
	.align		4
        /*0008*/ 	.word	0x00000000
	.align		4
        /*000c*/ 	.word	0xfffffffe
	.align		4
        /*0010*/ 	.word	0x00000000
	.align		4
        /*0014*/ 	.word	0xfffffffd
	.align		4
        /*0018*/ 	.word	0x00000000
	.align		4
        /*001c*/ 	.word	0xfffffffc


//--------------------- .text._Z7kernel0P5uint4S0_ --------------------------
	.section	.text._Z7kernel0P5uint4S0_,"ax",@progbits
	.align	128
.text._Z7kernel0P5uint4S0_:
        .type           _Z7kernel0P5uint4S0_,@function
        .size           _Z7kernel0P5uint4S0_,(.L_x_1 - _Z7kernel0P5uint4S0_)
        .other          _Z7kernel0P5uint4S0_,@"STO_CUDA_ENTRY STV_DEFAULT"
_Z7kernel0P5uint4S0_:
[----:B------:R-:W-:Y:S01]  /*0000*/  LDC R1, c[0x0][0x37c] ;  /* 0x0000df00ff017b82 */ /* 0x000fe20000000800 */
[----:B------:R-:W0:Y:S07]  /*0010*/  S2R R7, SR_TID.X ;  /* 0x0000000000077919 */ /* 0x000e2e0000002100 */
[----:B------:R-:W1:Y:S01]  /*0020*/  LDC.64 R2, c[0x0][0x380] ;  /* 0x0000e000ff027b82 */ /* 0x000e620000000a00 */
[----:B------:R-:W2:Y:S07]  /*0030*/  LDCU.64 UR4, c[0x0][0x358] ;  /* 0x00006b00ff0477ac */ /* 0x000eae0008000a00 */
[----:B------:R-:W3:Y:S01]  /*0040*/  LDC.64 R4, c[0x0][0x388] ;  /* 0x0000e200ff047b82 */ /* 0x000ee20000000a00 */
[----:B0-----:R-:W-:-:S05]  /*0050*/  LOP3.LUT R7, R7, 0xffff, RZ, 0xc0, !PT ;  /* 0x0000ffff07077812 */ /* 0x001fca00078ec0ff */
[----:B-1----:R-:W-:-:S05]  /*0060*/  IMAD.WIDE R2, R7, 0x10, R2 ;  /* 0x0000001007027825 */ /* 0x002fca00078e0202 */
[----:B--2---:R-:W2:Y:S01]  /*0070*/  LDG.E.128 R8, desc[UR4][R2.64] ;  /* 0x0000000402087981 */ /* 0x004ea2000c1e1d00 */
[----:B---3--:R-:W-:-:S05]  /*0080*/  IMAD.WIDE R4, R7, 0x10, R4 ;  /* 0x0000001007047825 */ /* 0x008fca00078e0204 */
[----:B--2---:R-:W-:Y:S01]  /*0090*/  STG.E.128 desc[UR4][R4.64], R8 ;  /* 0x0000000804007986 */ /* 0x004fe2000c101d04 */
[----:B------:R-:W-:Y:S05]  /*00a0*/  EXIT ;  /* 0x000000000000794d */ /* 0x000fea0003800000 */
.L_x_0:
[----:B------:R-:W-:-:S00]  /*00b0*/  BRA `(.L_x_0) ;  /* 0xfffffffc00fc7947 */ /* 0x000fc0000383ffff */
[----:B------:R-:W-:-:S00]  /*00c0*/  NOP ;  /* 0x0000000000007918 */ /* 0x000fc00000000000 */
        /* <DEDUP_REMOVED lines=11> */
.L_x_1:


//--------------------- .nv.shared.reserved.0     --------------------------
	.section	.nv.shared.reserved.0,"aw",@nobits
	.weak		__nv_reservedSMEM_offset_0_alias
	.size		__nv_reservedSMEM_offset_0_alias, 0, 64
	.other		__nv_reservedSMEM_offset_0_alias,@"STO_CUDA_RESERVED_SHARED STV_DEFAULT"
__nv_reservedSMEM_offset_0_alias:
	.zero		0
	.zero		64


//--------------------- .nv.constant0._Z7kernel0P5uint4S0_ --------------------------
	.section	.nv.constant0._Z7kernel0P5uint4S0_,"a",@progbits
	.sectionflags	@""
	.align	4
.nv.constant0._Z7kernel0P5uint4S0_:
	.zero		912


//--------------------- SYMBOLS --------------------------

	.type		.nv.reservedSmem.offset0,@object
	.size		.nv.reservedSmem.offset0,0x4
